	.headerflags	@"EF_CUDA_TEXMODE_UNIFIED EF_CUDA_64BIT_ADDRESS EF_CUDA_ACCELERATORS EF_CUDA_SM90 EF_CUDA_VIRTUAL_SM(EF_CUDA_SM90)"
	.elftype	@"ET_EXEC"


//--------------------- .nv.info                  --------------------------
	.section	.nv.info,"",@"SHT_CUDA_INFO"
	.align	4


	//----- nvinfo : EIATTR_REGCOUNT
	.align		4
        /*0000*/ 	.byte	0x04, 0x2f
        /*0002*/ 	.short	(.L_1 - .L_0)
	.align		4
.L_0:
        /*0004*/ 	.word	index@(triton_poi_fused_add_convolution_2)
        /*0008*/ 	.word	0x00000020


	//----- nvinfo : EIATTR_MIN_STACK_SIZE
	.align		4
.L_1:
        /*000c*/ 	.byte	0x04, 0x12
        /*000e*/ 	.short	(.L_3 - .L_2)
	.align		4
.L_2:
        /*0010*/ 	.word	index@(triton_poi_fused_add_convolution_2)
        /*0014*/ 	.word	0x00000000


	//----- nvinfo : EIATTR_FRAME_SIZE
	.align		4
.L_3:
        /*0018*/ 	.byte	0x04, 0x11
        /*001a*/ 	.short	(.L_5 - .L_4)
	.align		4
.L_4:
        /*001c*/ 	.word	index@(triton_poi_fused_add_convolution_2)
        /*0020*/ 	.word	0x00000000


	//----- nvinfo : EIATTR_MIN_STACK_SIZE
	.align		4
.L_5:
        /*0024*/ 	.byte	0x04, 0x12
        /*0026*/ 	.short	(.L_7 - .L_6)
	.align		4
.L_6:
        /*0028*/ 	.word	index@(triton_poi_fused_add_convolution_2)
        /*002c*/ 	.word	0x00000000
.L_7:


//--------------------- .nv.info.triton_poi_fused_add_convolution_2 --------------------------
	.section	.nv.info.triton_poi_fused_add_convolution_2,"",@"SHT_CUDA_INFO"
	.sectionflags	@""
	.align	4


	//----- nvinfo : EIATTR_CUDA_API_VERSION
	.align		4
        /*0000*/ 	.byte	0x04, 0x37
        /*0002*/ 	.short	(.L_9 - .L_8)
.L_8:
        /*0004*/ 	.word	0x0000007c


	//----- nvinfo : EIATTR_KPARAM_INFO
	.align		4
.L_9:
        /*0008*/ 	.byte	0x04, 0x17
        /*000a*/ 	.short	(.L_11 - .L_10)
.L_10:
        /*000c*/ 	.word	0x00000000
        /*0010*/ 	.short	0x0005
        /*0012*/ 	.short	0x0024
        /*0014*/ 	.byte	0x00, 0xf0, 0x11, 0x00


	//----- nvinfo : EIATTR_KPARAM_INFO
	.align		4
.L_11:
        /*0018*/ 	.byte	0x04, 0x17
        /*001a*/ 	.short	(.L_13 - .L_12)
.L_12:
        /*001c*/ 	.word	0x00000000
        /*0020*/ 	.short	0x0004
        /*0022*/ 	.short	0x0020
        /*0024*/ 	.byte	0x00, 0xf0, 0x11, 0x00


	//----- nvinfo : EIATTR_KPARAM_INFO
	.align		4
.L_13:
        /*0028*/ 	.byte	0x04, 0x17
        /*002a*/ 	.short	(.L_15 - .L_14)
.L_14:
        /*002c*/ 	.word	0x00000000
        /*0030*/ 	.short	0x0003
        /*0032*/ 	.short	0x0018
        /*0034*/ 	.byte	0x00, 0xf4, 0x21, 0x00


	//----- nvinfo : EIATTR_KPARAM_INFO
	.align		4
.L_15:
        /*0038*/ 	.byte	0x04, 0x17
        /*003a*/ 	.short	(.L_17 - .L_16)
.L_16:
        /*003c*/ 	.word	0x00000000
        /*0040*/ 	.short	0x0002
        /*0042*/ 	.short	0x0010
        /*0044*/ 	.byte	0x00, 0xf4, 0x21, 0x00


	//----- nvinfo : EIATTR_KPARAM_INFO
	.align		4
.L_17:
        /*0048*/ 	.byte	0x04, 0x17
        /*004a*/ 	.short	(.L_19 - .L_18)
.L_18:
        /*004c*/ 	.word	0x00000000
        /*0050*/ 	.short	0x0001
        /*0052*/ 	.short	0x0008
        /*0054*/ 	.byte	0x00, 0xf4, 0x21, 0x00


	//----- nvinfo : EIATTR_KPARAM_INFO
	.align		4
.L_19:
        /*0058*/ 	.byte	0x04, 0x17
        /*005a*/ 	.short	(.L_21 - .L_20)
.L_20:
        /*005c*/ 	.word	0x00000000
        /*0060*/ 	.short	0x0000
        /*0062*/ 	.short	0x0000
        /*0064*/ 	.byte	0x00, 0xf4, 0x21, 0x00


	//----- nvinfo : EIATTR_SPARSE_MMA_MASK
	.align		4
.L_21:
        /*0068*/ 	.byte	0x03, 0x50
        /*006a*/ 	.short	0x0000


	//----- nvinfo : EIATTR_MAXREG_COUNT
	.align		4
        /*006c*/ 	.byte	0x03, 0x1b
        /*006e*/ 	.short	0x00ff


	//----- nvinfo : EIATTR_EXIT_INSTR_OFFSETS
	.align		4
        /*0070*/ 	.byte	0x04, 0x1c
        /*0072*/ 	.short	(.L_23 - .L_22)


	//   ....[0]....
.L_22:
        /*0074*/ 	.word	0x00000a60


	//----- nvinfo : EIATTR_REQNTID
	.align		4
.L_23:
        /*0078*/ 	.byte	0x04, 0x10
        /*007a*/ 	.short	(.L_25 - .L_24)
.L_24:
        /*007c*/ 	.word	0x00000100
        /*0080*/ 	.word	0x00000001
        /*0084*/ 	.word	0x00000001


	//----- nvinfo : EIATTR_CBANK_PARAM_SIZE
	.align		4
.L_25:
        /*0088*/ 	.byte	0x03, 0x19
        /*008a*/ 	.short	0x0028


	//----- nvinfo : EIATTR_PARAM_CBANK
	.align		4
        /*008c*/ 	.byte	0x04, 0x0a
        /*008e*/ 	.short	(.L_27 - .L_26)
	.align		4
.L_26:
        /*0090*/ 	.word	index@(.nv.constant0.triton_poi_fused_add_convolution_2)
        /*0094*/ 	.short	0x0210
        /*0096*/ 	.short	0x0028


	//----- nvinfo : EIATTR_SW_WAR
	.align		4
.L_27:
        /*0098*/ 	.byte	0x04, 0x36
        /*009a*/ 	.short	(.L_29 - .L_28)
.L_28:
        /*009c*/ 	.word	0x00000008
.L_29:


//--------------------- .nv.callgraph             --------------------------
	.section	.nv.callgraph,"",@"SHT_CUDA_CALLGRAPH"
	.align	4
	.sectionentsize	8
	.align		4
        /*0000*/ 	.word	0x00000000
	.align		4
        /*0004*/ 	.word	0xffffffff
	.align		4
        /*0008*/ 	.word	0x00000000
	.align		4
        /*000c*/ 	.word	0xfffffffe
	.align		4
        /*0010*/ 	.word	0x00000000
	.align		4
        /*0014*/ 	.word	0xfffffffd
	.align		4
        /*0018*/ 	.word	0x00000000
	.align		4
        /*001c*/ 	.word	0xfffffffc


//--------------------- .text.triton_poi_fused_add_convolution_2 --------------------------
	.section	.text.triton_poi_fused_add_convolution_2,"ax",@progbits
	.sectionflags	@"SHF_BARRIERS=1"
	.align	128
        .global         triton_poi_fused_add_convolution_2
        .type           triton_poi_fused_add_convolution_2,@function
        .size           triton_poi_fused_add_convolution_2,(.L_x_1 - triton_poi_fused_add_convolution_2)
        .other          triton_poi_fused_add_convolution_2,@"STO_CUDA_ENTRY STV_DEFAULT"
triton_poi_fused_add_convolution_2:
.text.triton_poi_fused_add_convolution_2:
[----:B------:R-:W-:Y:S01]  /*0000*/  LDC R1, c[0x0][0x28] ;  /* 0x00000a00ff017b82 */ /* 0x000fe20000000800 */
[----:B------:R-:W1:Y:S07]  /*0010*/  S2R R2, SR_TID.X ;  /* 0x0000000000027919 */ /* 0x000e6e0000002100 */
[----:B------:R-:W2:Y:S01]  /*0020*/  LDC.64 R4, c[0x0][0x218] ;  /* 0x00008600ff047b82 */ /* 0x000ea20000000a00 */
[----:B------:R-:W-:Y:S01]  /*0030*/  ULDC.64 UR6, c[0x0][0x208] ;  /* 0x0000820000067ab9 */ /* 0x000fe20000000a00 */
[----:B------:R-:W3:Y:S01]  /*0040*/  S2R R0, SR_CTAID.Y ;  /* 0x0000000000007919 */ /* 0x000ee20000002600 */
[----:B------:R-:W4:Y:S05]  /*0050*/  S2R R3, SR_CTAID.X ;  /* 0x0000000000037919 */ /* 0x000f2a0000002500 */
[----:B------:R-:W5:Y:S01]  /*0060*/  LDC.64 R8, c[0x0][0x210] ;  /* 0x00008400ff087b82 */ /* 0x000f620000000a00 */
[----:B-1----:R-:W-:Y:S01]  /*0070*/  IMAD.SHL.U32 R28, R2, 0x4, RZ ;  /* 0x00000004021c7824 */ /* 0x002fe200078e00ff */
[----:B------:R-:W-:-:S02]  /*0080*/  SHF.R.U32.HI R6, RZ, 0x2, R2 ;  /* 0x00000002ff067819 */ /* 0x000fc40000011602 */
[----:B---3--:R-:W-:Y:S02]  /*0090*/  SHF.L.U32 R11, R0, 0x4, RZ ;  /* 0x00000004000b7819 */ /* 0x008fe400000006ff */
[----:B------:R-:W-:Y:S02]  /*00a0*/  SHF.R.S32.HI R7, RZ, 0x1b, R0 ;  /* 0x0000001bff077819 */ /* 0x000fe40000011400 */
[----:B------:R-:W-:Y:S02]  /*00b0*/  LOP3.LUT R0, R11, 0xc, R28, 0xf8, !PT ;  /* 0x0000000c0b007812 */ /* 0x000fe400078ef81c */
[----:B------:R-:W-:-:S04]  /*00c0*/  SGXT R7, R7, 0x1 ;  /* 0x000000010707781a */ /* 0x000fc80000000200 */
[----:B------:R-:W-:-:S04]  /*00d0*/  LEA.HI R7, R7, R0, RZ, 0x9 ;  /* 0x0000000007077211 */ /* 0x000fc800078f48ff */
[C---:B------:R-:W-:Y:S02]  /*00e0*/  LOP3.LUT R13, R7.reuse, 0xfffffe00, RZ, 0xc0, !PT ;  /* 0xfffffe00070d7812 */ /* 0x040fe400078ec0ff */
[----:B------:R-:W-:-:S03]  /*00f0*/  SHF.L.U32 R7, R7, 0xc, RZ ;  /* 0x0000000c07077819 */ /* 0x000fc600000006ff */
[----:B------:R-:W-:Y:S01]  /*0100*/  IMAD.IADD R13, R0, 0x1, -R13 ;  /* 0x00000001000d7824 */ /* 0x000fe200078e0a0d */
[----:B------:R-:W-:Y:S02]  /*0110*/  SGXT.U32 R0, R6, 0x6 ;  /* 0x000000060600781a */ /* 0x000fe40000000000 */
[----:B------:R-:W-:Y:S01]  /*0120*/  LOP3.LUT R6, R7, 0xffe00000, RZ, 0xc0, !PT ;  /* 0xffe0000007067812 */ /* 0x000fe200078ec0ff */
[----:B--2---:R-:W-:Y:S01]  /*0130*/  IMAD.WIDE R4, R13, 0x4, R4 ;  /* 0x000000040d047825 */ /* 0x004fe200078e0204 */
[----:B----4-:R-:W-:Y:S02]  /*0140*/  PRMT R25, R0, 0x6540, R3 ;  /* 0x0000654000197816 */ /* 0x010fe40000000003 */
[----:B------:R-:W-:-:S05]  /*0150*/  IADD3 R6, R13, R6, RZ ;  /* 0x000000060d067210 */ /* 0x000fca0007ffe0ff */
[----:B------:R-:W-:Y:S02]  /*0160*/  IMAD R25, R25, 0x200, R6 ;  /* 0x0000020019197824 */ /* 0x000fe400078e0206 */
[----:B------:R-:W2:Y:S02]  /*0170*/  LDG.E.EL.128 R4, desc[UR6][R4.64] ;  /* 0x0000000604047981 */ /* 0x000ea4000c2e1d00 */
[----:B-----5:R-:W-:-:S06]  /*0180*/  IMAD.WIDE R12, R25, 0x4, R8 ;  /* 0x00000004190c7825 */ /* 0x020fcc00078e0208 */
[----:B------:R-:W2:Y:S01]  /*0190*/  LDG.E.EL.128 R12, desc[UR6][R12.64] ;  /* 0x000000060c0c7981 */ /* 0x000ea2000c2e1d00 */
[----:B------:R-:W-:-:S05]  /*01a0*/  IADD3 R17, R25, 0x8000, RZ ;  /* 0x0000800019117810 */ /* 0x000fca0007ffe0ff */
[----:B------:R-:W-:-:S06]  /*01b0*/  IMAD.WIDE R16, R17, 0x4, R8 ;  /* 0x0000000411107825 */ /* 0x000fcc00078e0208 */
[----:B------:R-:W3:Y:S01]  /*01c0*/  LDG.E.EL.128 R16, desc[UR6][R16.64] ;  /* 0x0000000610107981 */ /* 0x000ee2000c2e1d00 */
[----:B------:R-:W1:Y:S01]  /*01d0*/  S2UR UR5, SR_CgaCtaId ;  /* 0x00000000000579c3 */ /* 0x000e620000008800 */
[----:B------:R-:W-:-:S04]  /*01e0*/  SHF.R.U32.HI R10, RZ, 0x6, R2 ;  /* 0x00000006ff0a7819 */ /* 0x000fc80000011602 */
[----:B------:R-:W-:Y:S02]  /*01f0*/  SGXT.U32 R10, R10, 0x2 ;  /* 0x000000020a0a781a */ /* 0x000fe40000000000 */
[----:B------:R-:W-:Y:S02]  /*0200*/  LOP3.LUT R24, R28, 0xfc, RZ, 0xc0, !PT ;  /* 0x000000fc1c187812 */ /* 0x000fe400078ec0ff */
[----:B------:R-:W-:Y:S02]  /*0210*/  LOP3.LUT R10, R11, R10, RZ, 0xfc, !PT ;  /* 0x0000000a0b0a7212 */ /* 0x000fe400078efcff */
[----:B------:R-:W-:Y:S01]  /*0220*/  SHF.L.U32 R11, R2, 0xa, RZ ;  /* 0x0000000a020b7819 */ /* 0x000fe200000006ff */
[----:B------:R-:W-:Y:S01]  /*0230*/  UMOV UR4, 0x400 ;  /* 0x0000040000047882 */ /* 0x000fe20000000000 */
[----:B------:R-:W-:Y:S01]  /*0240*/  VIADD R21, R25, 0x10000 ;  /* 0x0001000019157836 */ /* 0x000fe20000000000 */
[----:B------:R-:W-:Y:S02]  /*0250*/  PRMT R3, R24, 0x6540, R3 ;  /* 0x0000654018037816 */ /* 0x000fe40000000003 */
[----:B------:R-:W-:-:S02]  /*0260*/  LOP3.LUT R11, R11, 0xc00, RZ, 0xc0, !PT ;  /* 0x00000c000b0b7812 */ /* 0x000fc400078ec0ff */
[----:B------:R-:W-:Y:S01]  /*0270*/  IADD3 R25, R25, 0x18000, RZ ;  /* 0x0001800019197810 */ /* 0x000fe20007ffe0ff */
[----:B------:R-:W-:Y:S01]  /*0280*/  IMAD.WIDE R20, R21, 0x4, R8 ;  /* 0x0000000415147825 */ /* 0x000fe200078e0208 */
[C---:B------:R-:W-:Y:S01]  /*0290*/  LOP3.LUT R2, R11.reuse, 0x100, RZ, 0xfc, !PT ;  /* 0x000001000b027812 */ /* 0x040fe200078efcff */
[----:B-1----:R-:W-:Y:S02]  /*02a0*/  UPRMT UR4, UR5, 0x654, UR4 ;  /* 0x0000065405047896 */ /* 0x002fe40008000004 */
[----:B------:R-:W-:Y:S01]  /*02b0*/  IMAD R3, R10, 0x1000, R3 ;  /* 0x000010000a037824 */ /* 0x000fe200078e0203 */
[----:B------:R-:W-:Y:S01]  /*02c0*/  LOP3.LUT R0, R11, R0, RZ, 0xfc, !PT ;  /* 0x000000000b007212 */ /* 0x000fe200078efcff */
[----:B------:R-:W-:Y:S01]  /*02d0*/  IMAD.WIDE R8, R25, 0x4, R8 ;  /* 0x0000000419087825 */ /* 0x000fe200078e0208 */
[C---:B------:R-:W-:Y:S01]  /*02e0*/  LOP3.LUT R10, R11.reuse, 0x200, RZ, 0xfc, !PT ;  /* 0x000002000b0a7812 */ /* 0x040fe200078efcff */
[----:B------:R-:W4:Y:S01]  /*02f0*/  LDG.E.EL.128 R20, desc[UR6][R20.64] ;  /* 0x0000000614147981 */ /* 0x000f22000c2e1d00 */
[----:B------:R-:W-:-:S02]  /*0300*/  LOP3.LUT R24, R11, 0x300, RZ, 0xfc, !PT ;  /* 0x000003000b187812 */ /* 0x000fc400078efcff */
[----:B------:R-:W-:Y:S02]  /*0310*/  LEA.HI R25, R11, UR4, RZ, 0x1a ;  /* 0x000000040b197c11 */ /* 0x000fe4000f8fd0ff */
[----:B------:R-:W-:Y:S02]  /*0320*/  LEA.HI R11, R2, UR4, RZ, 0x1a ;  /* 0x00000004020b7c11 */ /* 0x000fe4000f8fd0ff */
[----:B------:R-:W-:Y:S02]  /*0330*/  LEA.HI R29, R24, UR4, RZ, 0x1a ;  /* 0x00000004181d7c11 */ /* 0x000fe4000f8fd0ff */
[----:B------:R-:W-:Y:S02]  /*0340*/  LEA.HI R27, R10, UR4, RZ, 0x1a ;  /* 0x000000040a1b7c11 */ /* 0x000fe4000f8fd0ff */
[C---:B------:R-:W-:Y:S02]  /*0350*/  LEA R24, R0.reuse, R11, 0x2 ;  /* 0x0000000b00187211 */ /* 0x040fe400078e10ff */
[----:B------:R-:W5:Y:S01]  /*0360*/  LDG.E.EL.128 R8, desc[UR6][R8.64] ;  /* 0x0000000608087981 */ /* 0x000f62000c2e1d00 */
[----:B------:R-:W-:-:S02]  /*0370*/  IMAD R2, R0, 0x4, R27 ;  /* 0x0000000400027824 */ /* 0x000fc400078e021b */
[----:B------:R-:W1:Y:S01]  /*0380*/  LDC.64 R26, c[0x0][0x220] ;  /* 0x00008800ff1a7b82 */ /* 0x000e620000000a00 */
[C---:B------:R-:W-:Y:S02]  /*0390*/  LEA R25, R0.reuse, R25, 0x2 ;  /* 0x0000001900197211 */ /* 0x040fe400078e10ff */
[----:B------:R-:W-:Y:S01]  /*03a0*/  LEA R0, R0, R29, 0x2 ;  /* 0x0000001d00007211 */ /* 0x000fe200078e10ff */
[----:B--2---:R-:W-:Y:S01]  /*03b0*/  FADD R29, R12, R4 ;  /* 0x000000040c1d7221 */ /* 0x004fe20000000000 */
[----:B------:R-:W-:Y:S01]  /*03c0*/  FADD R13, R13, R5 ;  /* 0x000000050d0d7221 */ /* 0x000fe20000000000 */
[----:B------:R-:W-:-:S03]  /*03d0*/  FADD R15, R15, R7 ;  /* 0x000000070f0f7221 */ /* 0x000fc60000000000 */
[----:B------:R2:W-:Y:S04]  /*03e0*/  STS [R25], R29 ;  /* 0x0000001d19007388 */ /* 0x0005e80000000800 */
[----:B------:R1:W-:Y:S01]  /*03f0*/  STS [R24+0x400], R13 ;  /* 0x0004000d18007388 */ /* 0x0003e20000000800 */
[----:B--2---:R-:W-:Y:S01]  /*0400*/  FADD R29, R14, R6 ;  /* 0x000000060e1d7221 */ /* 0x004fe20000000000 */
[----:B-1----:R-:W-:-:S04]  /*0410*/  IMAD.WIDE R12, R3, 0x4, R26 ;  /* 0x00000004030c7825 */ /* 0x002fc800078e021a */
[----:B------:R-:W-:Y:S04]  /*0420*/  STS [R2+0x800], R29 ;  /* 0x0008001d02007388 */ /* 0x000fe80000000800 */
[----:B------:R1:W-:Y:S04]  /*0430*/  STS [R0+0xc00], R15 ;  /* 0x000c000f00007388 */ /* 0x0003e80000000800 */
[----:B-1----:R-:W2:Y:S01]  /*0440*/  LDG.E.EL.128 R12, desc[UR6][R12.64] ;  /* 0x000000060c0c7981 */ /* 0x002ea2000c2e1d00 */
[----:B---3--:R-:W-:Y:S01]  /*0450*/  FADD R16, R16, R4 ;  /* 0x0000000410107221 */ /* 0x008fe20000000000 */
[----:B------:R-:W-:Y:S01]  /*0460*/  FADD R17, R17, R5 ;  /* 0x0000000511117221 */ /* 0x000fe20000000000 */
[----:B------:R-:W-:Y:S01]  /*0470*/  IADD3 R29, R3, 0x4000, RZ ;  /* 0x00004000031d7810 */ /* 0x000fe20007ffe0ff */
[----:B------:R-:W-:-:S02]  /*0480*/  FADD R18, R18, R6 ;  /* 0x0000000612127221 */ /* 0x000fc40000000000 */
[----:B------:R-:W-:Y:S01]  /*0490*/  STS [R25+0x100], R16 ;  /* 0x0001001019007388 */ /* 0x000fe20000000800 */
[----:B------:R-:W-:-:S03]  /*04a0*/  FADD R19, R19, R7 ;  /* 0x0000000713137221 */ /* 0x000fc60000000000 */
[----:B------:R1:W-:Y:S04]  /*04b0*/  STS [R24+0x500], R17 ;  /* 0x0005001118007388 */ /* 0x0003e80000000800 */
[----:B------:R-:W-:Y:S01]  /*04c0*/  STS [R2+0x900], R18 ;  /* 0x0009001202007388 */ /* 0x000fe20000000800 */
[----:B-1----:R-:W-:-:S03]  /*04d0*/  IMAD.WIDE R16, R29, 0x4, R26 ;  /* 0x000000041d107825 */ /* 0x002fc600078e021a */
[----:B------:R1:W-:Y:S04]  /*04e0*/  STS [R0+0xd00], R19 ;  /* 0x000d001300007388 */ /* 0x0003e80000000800 */
[----:B-1----:R-:W3:Y:S01]  /*04f0*/  LDG.E.EL.128 R16, desc[UR6][R16.64] ;  /* 0x0000000610107981 */ /* 0x002ee2000c2e1d00 */
[--C-:B----4-:R-:W-:Y:S01]  /*0500*/  FADD R20, R20, R4.reuse ;  /* 0x0000000414147221 */ /* 0x110fe20000000000 */
[--C-:B------:R-:W-:Y:S01]  /*0510*/  FADD R21, R21, R5.reuse ;  /* 0x0000000515157221 */ /* 0x100fe20000000000 */
[----:B-----5:R-:W-:Y:S01]  /*0520*/  FADD R8, R8, R4 ;  /* 0x0000000408087221 */ /* 0x020fe20000000000 */
[----:B------:R-:W-:Y:S01]  /*0530*/  FADD R9, R9, R5 ;  /* 0x0000000509097221 */ /* 0x000fe20000000000 */
[----:B------:R-:W-:Y:S01]  /*0540*/  VIADD R4, R3, 0x8000 ;  /* 0x0000800003047836 */ /* 0x000fe20000000000 */
[----:B------:R-:W-:Y:S01]  /*0550*/  IADD3 R5, R3, 0xc000, RZ ;  /* 0x0000c00003057810 */ /* 0x000fe20007ffe0ff */
[----:B------:R-:W-:Y:S01]  /*0560*/  STS [R25+0x200], R20 ;  /* 0x0002001419007388 */ /* 0x000fe20000000800 */
[----:B------:R-:W-:Y:S01]  /*0570*/  FADD R22, R22, R6 ;  /* 0x0000000616167221 */ /* 0x000fe20000000000 */
[----:B------:R-:W-:-:S02]  /*0580*/  FADD R23, R23, R7 ;  /* 0x0000000717177221 */ /* 0x000fc40000000000 */
[----:B------:R1:W-:Y:S04]  /*0590*/  STS [R24+0x600], R21 ;  /* 0x0006001518007388 */ /* 0x0003e80000000800 */
[----:B------:R-:W-:Y:S01]  /*05a0*/  STS [R2+0xa00], R22 ;  /* 0x000a001602007388 */ /* 0x000fe20000000800 */
[----:B-1----:R-:W-:-:S03]  /*05b0*/  IMAD.WIDE R20, R4, 0x4, R26 ;  /* 0x0000000404147825 */ /* 0x002fc600078e021a */
[----:B------:R1:W-:Y:S01]  /*05c0*/  STS [R0+0xe00], R23 ;  /* 0x000e001700007388 */ /* 0x0003e20000000800 */
[----:B------:R-:W-:-:S03]  /*05d0*/  IMAD.WIDE R26, R5, 0x4, R26 ;  /* 0x00000004051a7825 */ /* 0x000fc600078e021a */
[----:B------:R-:W-:Y:S04]  /*05e0*/  STS [R25+0x300], R8 ;  /* 0x0003000819007388 */ /* 0x000fe80000000800 */
[----:B------:R4:W-:Y:S04]  /*05f0*/  STS [R24+0x700], R9 ;  /* 0x0007000918007388 */ /* 0x0009e80000000800 */
[----:B-1----:R-:W5:Y:S04]  /*0600*/  LDG.E.EL.128 R20, desc[UR6][R20.64] ;  /* 0x0000000614147981 */ /* 0x002f68000c2e1d00 */
[----:B----4-:R-:W4:Y:S01]  /*0610*/  LDG.E.EL.128 R24, desc[UR6][R26.64] ;  /* 0x000000061a187981 */ /* 0x010f22000c2e1d00 */
[----:B------:R-:W-:Y:S01]  /*0620*/  FADD R10, R10, R6 ;  /* 0x000000060a0a7221 */ /* 0x000fe20000000000 */
[----:B------:R-:W-:-:S04]  /*0630*/  FADD R11, R11, R7 ;  /* 0x000000070b0b7221 */ /* 0x000fc80000000000 */
[----:B------:R1:W-:Y:S04]  /*0640*/  STS [R2+0xb00], R10 ;  /* 0x000b000a02007388 */ /* 0x0003e80000000800 */
[----:B------:R1:W-:Y:S01]  /*0650*/  STS [R0+0xf00], R11 ;  /* 0x000f000b00007388 */ /* 0x0003e20000000800 */
[----:B------:R-:W-:-:S04]  /*0660*/  SHF.R.U32.HI R6, RZ, 0x8, R28 ;  /* 0x00000008ff067819 */ /* 0x000fc8000001161c */
[----:B------:R-:W-:-:S04]  /*0670*/  SGXT.U32 R6, R6, 0x2 ;  /* 0x000000020606781a */ /* 0x000fc80000000000 */
[----:B------:R-:W-:-:S04]  /*0680*/  LOP3.LUT R7, R6, 0x3fc, R28, 0xf8, !PT ;  /* 0x000003fc06077812 */ /* 0x000fc800078ef81c */
[----:B------:R-:W-:Y:S01]  /*0690*/  LEA R8, R7, UR4, 0x2 ;  /* 0x0000000407087c11 */ /* 0x000fe2000f8e10ff */
[----:B------:R-:W-:Y:S01]  /*06a0*/  BAR.SYNC.DEFER_BLOCKING 0x0 ;  /* 0x0000000000007b1d */ /* 0x000fe20000010000 */
[----:B------:R-:W-:Y:S02]  /*06b0*/  LOP3.LUT R28, R28, 0x3fc, RZ, 0xc0, !PT ;  /* 0x000003fc1c1c7812 */ /* 0x000fe400078ec0ff */
[----:B------:R-:W-:-:S03]  /*06c0*/  LEA R9, R6, UR4, 0x2 ;  /* 0x0000000406097c11 */ /* 0x000fc6000f8e10ff */
[----:B------:R-:W2:Y:S01]  /*06d0*/  LDS R7, [R8] ;  /* 0x0000000008077984 */ /* 0x000ea20000000800 */
[----:B-1----:R-:W-:-:S05]  /*06e0*/  LEA R10, R28, R9, 0x2 ;  /* 0x000000091c0a7211 */ /* 0x002fca00078e10ff */
[----:B------:R-:W1:Y:S04]  /*06f0*/  LDS R8, [R10+0x4] ;  /* 0x000004000a087984 */ /* 0x000e680000000800 */
[----:B------:R-:W1:Y:S04]  /*0700*/  LDS R9, [R10+0x8] ;  /* 0x000008000a097984 */ /* 0x000e680000000800 */
[----:B------:R1:W2:Y:S01]  /*0710*/  LDS R2, [R10+0xc] ;  /* 0x00000c000a027984 */ /* 0x0002a20000000800 */
[----:B0-----:R-:W-:-:S04]  /*0720*/  LOP3.LUT R0, R28, 0x400, RZ, 0xfc, !PT ;  /* 0x000004001c007812 */ /* 0x001fc800078efcff */
[----:B------:R-:W-:-:S04]  /*0730*/  SHF.R.U32.HI R0, RZ, 0x6, R0 ;  /* 0x00000006ff007819 */ /* 0x000fc80000011600 */
[----:B------:R-:W-:-:S05]  /*0740*/  LOP3.LUT R0, R0, 0x1c, RZ, 0xc0, !PT ;  /* 0x0000001c00007812 */ /* 0x000fca00078ec0ff */
[----:B------:R-:W-:-:S05]  /*0750*/  VIADD R11, R0, UR4 ;  /* 0x00000004000b7c36 */ /* 0x000fca0008000000 */
[C---:B------:R-:W-:Y:S02]  /*0760*/  LEA R11, R28.reuse, R11, 0x2 ;  /* 0x0000000b1c0b7211 */ /* 0x040fe400078e10ff */
[C---:B-1----:R-:W-:Y:S02]  /*0770*/  LOP3.LUT R10, R28.reuse, 0xc00, RZ, 0xfc, !PT ;  /* 0x00000c001c0a7812 */ /* 0x042fe400078efcff */
[----:B------:R-:W-:Y:S02]  /*0780*/  LOP3.LUT R0, R28, 0x800, RZ, 0xfc, !PT ;  /* 0x000008001c007812 */ /* 0x000fe400078efcff */
[----:B------:R-:W-:Y:S02]  /*0790*/  SHF.R.U32.HI R10, RZ, 0x6, R10 ;  /* 0x00000006ff0a7819 */ /* 0x000fe4000001160a */
[----:B------:R-:W-:Y:S02]  /*07a0*/  SHF.R.U32.HI R0, RZ, 0x6, R0 ;  /* 0x00000006ff007819 */ /* 0x000fe40000011600 */
[----:B------:R-:W-:-:S02]  /*07b0*/  LOP3.LUT R10, R10, 0x3c, RZ, 0xc0, !PT ;  /* 0x0000003c0a0a7812 */ /* 0x000fc400078ec0ff */
[----:B------:R-:W-:Y:S01]  /*07c0*/  LOP3.LUT R0, R0, 0x2c, RZ, 0xc0, !PT ;  /* 0x0000002c00007812 */ /* 0x000fe200078ec0ff */
[----:B--2---:R-:W-:Y:S02]  /*07d0*/  FADD R12, R12, R7 ;  /* 0x000000070c0c7221 */ /* 0x004fe40000000000 */
[----:B------:R-:W0:Y:S01]  /*07e0*/  LDC.64 R6, c[0x0][0x228] ;  /* 0x00008a00ff067b82 */ /* 0x000e220000000a00 */
[----:B------:R-:W-:Y:S01]  /*07f0*/  FADD R13, R13, R8 ;  /* 0x000000080d0d7221 */ /* 0x000fe20000000000 */
[----:B------:R-:W-:Y:S01]  /*0800*/  FADD R14, R14, R9 ;  /* 0x000000090e0e7221 */ /* 0x000fe20000000000 */
[----:B------:R-:W-:Y:S02]  /*0810*/  FADD R15, R15, R2 ;  /* 0x000000020f0f7221 */ /* 0x000fe40000000000 */
[----:B------:R-:W3:Y:S01]  /*0820*/  LDS R2, [R11+0x100c] ;  /* 0x00100c000b027984 */ /* 0x000ee20000000800 */
[----:B0-----:R-:W-:-:S03]  /*0830*/  IMAD.WIDE R8, R3, 0x4, R6 ;  /* 0x0000000403087825 */ /* 0x001fc600078e0206 */
[----:B------:R-:W0:Y:S04]  /*0840*/  LDS R3, [R11+0x1008] ;  /* 0x001008000b037984 */ /* 0x000e280000000800 */
[----:B------:R1:W-:Y:S04]  /*0850*/  STG.E.128 desc[UR6][R8.64], R12 ;  /* 0x0000000c08007986 */ /* 0x0003e8000c101d06 */
[----:B------:R-:W2:Y:S04]  /*0860*/  LDS R13, [R11+0x1000] ;  /* 0x001000000b0d7984 */ /* 0x000ea80000000800 */
[----:B------:R1:W4:Y:S02]  /*0870*/  LDS R12, [R11+0x1004] ;  /* 0x001004000b0c7984 */ /* 0x0003240000000800 */
[----:B-1----:R-:W-:Y:S01]  /*0880*/  IADD3 R9, R0, UR4, RZ ;  /* 0x0000000400097c10 */ /* 0x002fe2000fffe0ff */
[----:B------:R-:W-:-:S03]  /*0890*/  VIADD R15, R10, UR4 ;  /* 0x000000040a0f7c36 */ /* 0x000fc60008000000 */
[C---:B------:R-:W-:Y:S02]  /*08a0*/  LEA R0, R28.reuse, R9, 0x2 ;  /* 0x000000091c007211 */ /* 0x040fe400078e10ff */
[----:B------:R-:W-:Y:S01]  /*08b0*/  LEA R28, R28, R15, 0x2 ;  /* 0x0000000f1c1c7211 */ /* 0x000fe200078e10ff */
[----:B------:R-:W-:-:S04]  /*08c0*/  IMAD.WIDE R8, R29, 0x4, R6 ;  /* 0x000000041d087825 */ /* 0x000fc800078e0206 */
[----:B---3--:R-:W-:Y:S01]  /*08d0*/  FADD R19, R19, R2 ;  /* 0x0000000213137221 */ /* 0x008fe20000000000 */
[----:B------:R-:W5:Y:S01]  /*08e0*/  LDS R15, [R0+0x2000] ;  /* 0x00200000000f7984 */ /* 0x000f620000000800 */
[----:B------:R-:W-:-:S03]  /*08f0*/  IMAD.WIDE R10, R4, 0x4, R6 ;  /* 0x00000004040a7825 */ /* 0x000fc600078e0206 */
[----:B------:R-:W1:Y:S01]  /*0900*/  LDS R14, [R0+0x2004] ;  /* 0x00200400000e7984 */ /* 0x000e620000000800 */
[----:B------:R-:W-:-:S03]  /*0910*/  IMAD.WIDE R6, R5, 0x4, R6 ;  /* 0x0000000405067825 */ /* 0x000fc600078e0206 */
[----:B------:R-:W3:Y:S01]  /*0920*/  LDS R5, [R28+0x3000] ;  /* 0x003000001c057984 */ /* 0x000ee20000000800 */
[----:B0-----:R-:W-:-:S03]  /*0930*/  FADD R18, R18, R3 ;  /* 0x0000000312127221 */ /* 0x001fc60000000000 */
[----:B------:R-:W0:Y:S04]  /*0940*/  LDS R4, [R28+0x3004] ;  /* 0x003004001c047984 */ /* 0x000e280000000800 */
[----:B------:R-:W0:Y:S01]  /*0950*/  LDS R3, [R28+0x3008] ;  /* 0x003008001c037984 */ /* 0x000e220000000800 */
[----:B--2---:R-:W-:-:S03]  /*0960*/  FADD R16, R16, R13 ;  /* 0x0000000d10107221 */ /* 0x004fc60000000000 */
[----:B------:R-:W2:Y:S01]  /*0970*/  LDS R13, [R0+0x2008] ;  /* 0x00200800000d7984 */ /* 0x000ea20000000800 */
[----:B----4-:R-:W-:-:S03]  /*0980*/  FADD R17, R17, R12 ;  /* 0x0000000c11117221 */ /* 0x010fc60000000000 */
[----:B------:R-:W4:Y:S04]  /*0990*/  LDS R12, [R0+0x200c] ;  /* 0x00200c00000c7984 */ /* 0x000f280000000800 */
[----:B------:R-:W4:Y:S04]  /*09a0*/  LDS R2, [R28+0x300c] ;  /* 0x00300c001c027984 */ /* 0x000f280000000800 */
[----:B------:R-:W-:Y:S01]  /*09b0*/  STG.E.128 desc[UR6][R8.64], R16 ;  /* 0x0000001008007986 */ /* 0x000fe2000c101d06 */
[----:B-----5:R-:W-:Y:S01]  /*09c0*/  FADD R20, R20, R15 ;  /* 0x0000000f14147221 */ /* 0x020fe20000000000 */
[----:B-1----:R-:W-:Y:S01]  /*09d0*/  FADD R21, R21, R14 ;  /* 0x0000000e15157221 */ /* 0x002fe20000000000 */
[----:B---3--:R-:W-:Y:S01]  /*09e0*/  FADD R24, R24, R5 ;  /* 0x0000000518187221 */ /* 0x008fe20000000000 */
[----:B0-----:R-:W-:Y:S01]  /*09f0*/  FADD R25, R25, R4 ;  /* 0x0000000419197221 */ /* 0x001fe20000000000 */
[----:B------:R-:W-:Y:S01]  /*0a00*/  FADD R26, R26, R3 ;  /* 0x000000031a1a7221 */ /* 0x000fe20000000000 */
[----:B--2---:R-:W-:Y:S01]  /*0a10*/  FADD R22, R22, R13 ;  /* 0x0000000d16167221 */ /* 0x004fe20000000000 */
[----:B----4-:R-:W-:Y:S01]  /*0a20*/  FADD R23, R23, R12 ;  /* 0x0000000c17177221 */ /* 0x010fe20000000000 */
[----:B------:R-:W-:-:S04]  /*0a30*/  FADD R27, R27, R2 ;  /* 0x000000021b1b7221 */ /* 0x000fc80000000000 */
[----:B------:R-:W-:Y:S04]  /*0a40*/  STG.E.128 desc[UR6][R10.64], R20 ;  /* 0x000000140a007986 */ /* 0x000fe8000c101d06 */
[----:B------:R-:W-:Y:S01]  /*0a50*/  STG.E.128 desc[UR6][R6.64], R24 ;  /* 0x0000001806007986 */ /* 0x000fe2000c101d06 */
[----:B------:R-:W-:Y:S05]  /*0a60*/  EXIT ;  /* 0x000000000000794d */ /* 0x000fea0003800000 */
.L_x_0:
[----:B------:R-:W-:-:S00]  /*0a70*/  BRA `(.L_x_0) ;  /* 0xfffffffc00fc7947 */ /* 0x000fc0000383ffff */
[----:B------:R-:W-:-:S00]  /*0a80*/  NOP ;  /* 0x0000000000007918 */ /* 0x000fc00000000000 */
[----:B------:R-:W-:-:S00]  /*0a90*/  NOP ;  /* 0x0000000000007918 */ /* 0x000fc00000000000 */
[----:B------:R-:W-:-:S00]  /*0aa0*/  NOP ;  /* 0x0000000000007918 */ /* 0x000fc00000000000 */
[----:B------:R-:W-:-:S00]  /*0ab0*/  NOP ;  /* 0x0000000000007918 */ /* 0x000fc00000000000 */
[----:B------:R-:W-:-:S00]  /*0ac0*/  NOP ;  /* 0x0000000000007918 */ /* 0x000fc00000000000 */
[----:B------:R-:W-:-:S00]  /*0ad0*/  NOP ;  /* 0x0000000000007918 */ /* 0x000fc00000000000 */
[----:B------:R-:W-:-:S00]  /*0ae0*/  NOP ;  /* 0x0000000000007918 */ /* 0x000fc00000000000 */
[----:B------:R-:W-:-:S00]  /*0af0*/  NOP ;  /* 0x0000000000007918 */ /* 0x000fc00000000000 */
.L_x_1:


//--------------------- .nv.shared.triton_poi_fused_add_convolution_2 --------------------------
	.section	.nv.shared.triton_poi_fused_add_convolution_2,"aw",@nobits
	.sectionflags	@""
	.align	16
	.zero		1024


//--------------------- .nv.constant0.triton_poi_fused_add_convolution_2 --------------------------
	.section	.nv.constant0.triton_poi_fused_add_convolution_2,"a",@progbits
	.sectionflags	@""
	.align	4
.nv.constant0.triton_poi_fused_add_convolution_2:
	.zero		568
